	.headerflags	@"EF_CUDA_TEXMODE_UNIFIED EF_CUDA_64BIT_ADDRESS EF_CUDA_ACCELERATORS EF_CUDA_SM90 EF_CUDA_VIRTUAL_SM(EF_CUDA_SM90)"
	.elftype	@"ET_EXEC"


//--------------------- .nv.info                  --------------------------
	.section	.nv.info,"",@"SHT_CUDA_INFO"
	.align	4


	//----- nvinfo : EIATTR_REGCOUNT
	.align		4
        /*0000*/ 	.byte	0x04, 0x2f
        /*0002*/ 	.short	(.L_3 - .L_2)
	.align		4
.L_2:
        /*0004*/ 	.word	index@(triton_poi_fused__native_batch_norm_legit_no_training_19)
        /*0008*/ 	.word	0x00000012


	//----- nvinfo : EIATTR_MIN_STACK_SIZE
	.align		4
.L_3:
        /*000c*/ 	.byte	0x04, 0x12
        /*000e*/ 	.short	(.L_5 - .L_4)
	.align		4
.L_4:
        /*0010*/ 	.word	index@(triton_poi_fused__native_batch_norm_legit_no_training_19)
        /*0014*/ 	.word	0x00000000


	//----- nvinfo : EIATTR_FRAME_SIZE
	.align		4
.L_5:
        /*0018*/ 	.byte	0x04, 0x11
        /*001a*/ 	.short	(.L_7 - .L_6)
	.align		4
.L_6:
        /*001c*/ 	.word	index@(triton_poi_fused__native_batch_norm_legit_no_training_19)
        /*0020*/ 	.word	0x00000000


	//----- nvinfo : EIATTR_MIN_STACK_SIZE
	.align		4
.L_7:
        /*0024*/ 	.byte	0x04, 0x12
        /*0026*/ 	.short	(.L_9 - .L_8)
	.align		4
.L_8:
        /*0028*/ 	.word	index@(triton_poi_fused__native_batch_norm_legit_no_training_19)
        /*002c*/ 	.word	0x00000000
.L_9:


//--------------------- .nv.info.triton_poi_fused__native_batch_norm_legit_no_training_19 --------------------------
	.section	.nv.info.triton_poi_fused__native_batch_norm_legit_no_training_19,"",@"SHT_CUDA_INFO"
	.sectionflags	@""
	.align	4


	//----- nvinfo : EIATTR_CUDA_API_VERSION
	.align		4
        /*0000*/ 	.byte	0x04, 0x37
        /*0002*/ 	.short	(.L_11 - .L_10)
.L_10:
        /*0004*/ 	.word	0x0000007c


	//----- nvinfo : EIATTR_KPARAM_INFO
	.align		4
.L_11:
        /*0008*/ 	.byte	0x04, 0x17
        /*000a*/ 	.short	(.L_13 - .L_12)
.L_12:
        /*000c*/ 	.word	0x00000000
        /*0010*/ 	.short	0x0006
        /*0012*/ 	.short	0x0030
        /*0014*/ 	.byte	0x00, 0xf0, 0x11, 0x00


	//----- nvinfo : EIATTR_KPARAM_INFO
	.align		4
.L_13:
        /*0018*/ 	.byte	0x04, 0x17
        /*001a*/ 	.short	(.L_15 - .L_14)
.L_14:
        /*001c*/ 	.word	0x00000000
        /*0020*/ 	.short	0x0005
        /*0022*/ 	.short	0x0028
        /*0024*/ 	.byte	0x00, 0xf4, 0x21, 0x00


	//----- nvinfo : EIATTR_KPARAM_INFO
	.align		4
.L_15:
        /*0028*/ 	.byte	0x04, 0x17
        /*002a*/ 	.short	(.L_17 - .L_16)
.L_16:
        /*002c*/ 	.word	0x00000000
        /*0030*/ 	.short	0x0004
        /*0032*/ 	.short	0x0020
        /*0034*/ 	.byte	0x00, 0xf4, 0x21, 0x00


	//----- nvinfo : EIATTR_KPARAM_INFO
	.align		4
.L_17:
        /*0038*/ 	.byte	0x04, 0x17
        /*003a*/ 	.short	(.L_19 - .L_18)
.L_18:
        /*003c*/ 	.word	0x00000000
        /*0040*/ 	.short	0x0003
        /*0042*/ 	.short	0x0018
        /*0044*/ 	.byte	0x00, 0xf4, 0x21, 0x00


	//----- nvinfo : EIATTR_KPARAM_INFO
	.align		4
.L_19:
        /*0048*/ 	.byte	0x04, 0x17
        /*004a*/ 	.short	(.L_21 - .L_20)
.L_20:
        /*004c*/ 	.word	0x00000000
        /*0050*/ 	.short	0x0002
        /*0052*/ 	.short	0x0010
        /*0054*/ 	.byte	0x00, 0xf4, 0x21, 0x00


	//----- nvinfo : EIATTR_KPARAM_INFO
	.align		4
.L_21:
        /*0058*/ 	.byte	0x04, 0x17
        /*005a*/ 	.short	(.L_23 - .L_22)
.L_22:
        /*005c*/ 	.word	0x00000000
        /*0060*/ 	.short	0x0001
        /*0062*/ 	.short	0x0008
        /*0064*/ 	.byte	0x00, 0xf4, 0x21, 0x00


	//----- nvinfo : EIATTR_KPARAM_INFO
	.align		4
.L_23:
        /*0068*/ 	.byte	0x04, 0x17
        /*006a*/ 	.short	(.L_25 - .L_24)
.L_24:
        /*006c*/ 	.word	0x00000000
        /*0070*/ 	.short	0x0000
        /*0072*/ 	.short	0x0000
        /*0074*/ 	.byte	0x00, 0xf4, 0x21, 0x00


	//----- nvinfo : EIATTR_SPARSE_MMA_MASK
	.align		4
.L_25:
        /*0078*/ 	.byte	0x03, 0x50
        /*007a*/ 	.short	0x0000


	//----- nvinfo : EIATTR_MAXREG_COUNT
	.align		4
        /*007c*/ 	.byte	0x03, 0x1b
        /*007e*/ 	.short	0x00ff


	//----- nvinfo : EIATTR_EXIT_INSTR_OFFSETS
	.align		4
        /*0080*/ 	.byte	0x04, 0x1c
        /*0082*/ 	.short	(.L_27 - .L_26)


	//   ....[0]....
.L_26:
        /*0084*/ 	.word	0x00000380


	//----- nvinfo : EIATTR_REQNTID
	.align		4
.L_27:
        /*0088*/ 	.byte	0x04, 0x10
        /*008a*/ 	.short	(.L_29 - .L_28)
.L_28:
        /*008c*/ 	.word	0x00000080
        /*0090*/ 	.word	0x00000001
        /*0094*/ 	.word	0x00000001


	//----- nvinfo : EIATTR_CBANK_PARAM_SIZE
	.align		4
.L_29:
        /*0098*/ 	.byte	0x03, 0x19
        /*009a*/ 	.short	0x0034


	//----- nvinfo : EIATTR_PARAM_CBANK
	.align		4
        /*009c*/ 	.byte	0x04, 0x0a
        /*009e*/ 	.short	(.L_31 - .L_30)
	.align		4
.L_30:
        /*00a0*/ 	.word	index@(.nv.constant0.triton_poi_fused__native_batch_norm_legit_no_training_19)
        /*00a4*/ 	.short	0x0210
        /*00a6*/ 	.short	0x0034


	//----- nvinfo : EIATTR_SW_WAR
	.align		4
.L_31:
        /*00a8*/ 	.byte	0x04, 0x36
        /*00aa*/ 	.short	(.L_33 - .L_32)
.L_32:
        /*00ac*/ 	.word	0x00000008
.L_33:


//--------------------- .nv.callgraph             --------------------------
	.section	.nv.callgraph,"",@"SHT_CUDA_CALLGRAPH"
	.align	4
	.sectionentsize	8
	.align		4
        /*0000*/ 	.word	0x00000000
	.align		4
        /*0004*/ 	.word	0xffffffff
	.align		4
        /*0008*/ 	.word	0x00000000
	.align		4
        /*000c*/ 	.word	0xfffffffe
	.align		4
        /*0010*/ 	.word	0x00000000
	.align		4
        /*0014*/ 	.word	0xfffffffd
	.align		4
        /*0018*/ 	.word	0x00000000
	.align		4
        /*001c*/ 	.word	0xfffffffc


//--------------------- .nv.constant4             --------------------------
	.section	.nv.constant4,"a",@progbits
	.align	8
	.align		8
.nv.constant4:
        /*0000*/ 	.dword	_$_str
	.align		8
        /*0008*/ 	.dword	_$_str_$_2


//--------------------- .text.triton_poi_fused__native_batch_norm_legit_no_training_19 --------------------------
	.section	.text.triton_poi_fused__native_batch_norm_legit_no_training_19,"ax",@progbits
	.align	128
        .global         triton_poi_fused__native_batch_norm_legit_no_training_19
        .type           triton_poi_fused__native_batch_norm_legit_no_training_19,@function
        .size           triton_poi_fused__native_batch_norm_legit_no_training_19,(.L_x_1 - triton_poi_fused__native_batch_norm_legit_no_training_19)
        .other          triton_poi_fused__native_batch_norm_legit_no_training_19,@"STO_CUDA_ENTRY STV_DEFAULT"
triton_poi_fused__native_batch_norm_legit_no_training_19:
.text.triton_poi_fused__native_batch_norm_legit_no_training_19:
[----:B------:R-:W-:Y:S01]  /*0000*/  LDC R1, c[0x0][0x28] ;  /* 0x00000a00ff017b82 */ /* 0x000fe20000000800 */
[----:B------:R-:W1:Y:S07]  /*0010*/  S2R R0, SR_TID.X ;  /* 0x0000000000007919 */ /* 0x000e6e0000002100 */
[----:B------:R-:W2:Y:S01]  /*0020*/  LDC.64 R2, c[0x0][0x220] ;  /* 0x00008800ff027b82 */ /* 0x000ea20000000a00 */
[----:B------:R-:W-:Y:S01]  /*0030*/  ULDC.64 UR4, c[0x0][0x208] ;  /* 0x0000820000047ab9 */ /* 0x000fe20000000a00 */
[----:B------:R-:W3:Y:S06]  /*0040*/  S2R R5, SR_CTAID.X ;  /* 0x0000000000057919 */ /* 0x000eec0000002500 */
[----:B------:R-:W4:Y:S08]  /*0050*/  LDC.64 R6, c[0x0][0x218] ;  /* 0x00008600ff067b82 */ /* 0x000f300000000a00 */
[----:B------:R-:W5:Y:S08]  /*0060*/  LDC.64 R8, c[0x0][0x228] ;  /* 0x00008a00ff087b82 */ /* 0x000f700000000a00 */
[----:B------:R-:W5:Y:S01]  /*0070*/  LDC.64 R10, c[0x0][0x230] ;  /* 0x00008c00ff0a7b82 */ /* 0x000f620000000a00 */
[----:B-1----:R-:W-:-:S04]  /*0080*/  SHF.L.U32 R0, R0, 0x1, RZ ;  /* 0x0000000100007819 */ /* 0x002fc800000006ff */
[----:B------:R-:W-:-:S04]  /*0090*/  LOP3.LUT R0, R0, 0xfe, RZ, 0xc0, !PT ;  /* 0x000000fe00007812 */ /* 0x000fc800078ec0ff */
[----:B---3--:R-:W-:-:S05]  /*00a0*/  LEA R0, R5, R0, 0x8 ;  /* 0x0000000005007211 */ /* 0x008fca00078e40ff */
[----:B------:R-:W-:-:S05]  /*00b0*/  IMAD.HI R4, R0, 0x2aaaaaab, RZ ;  /* 0x2aaaaaab00047827 */ /* 0x000fca00078e02ff */
[----:B------:R-:W-:-:S04]  /*00c0*/  SHF.R.U32.HI R5, RZ, 0x1f, R4 ;  /* 0x0000001fff057819 */ /* 0x000fc80000011604 */
[----:B------:R-:W-:-:S05]  /*00d0*/  LEA.HI R5, R4, R5, RZ, 0x1a ;  /* 0x0000000504057211 */ /* 0x000fca00078fd0ff */
[----:B------:R-:W-:Y:S02]  /*00e0*/  IMAD R13, R5, -0x180, R0 ;  /* 0xfffffe80050d7824 */ /* 0x000fe400078e0200 */
[----:B------:R-:W1:Y:S02]  /*00f0*/  LDC.64 R4, c[0x0][0x210] ;  /* 0x00008400ff047b82 */ /* 0x000e640000000a00 */
[----:B--2---:R-:W-:-:S06]  /*0100*/  IMAD.WIDE R2, R13, 0x4, R2 ;  /* 0x000000040d027825 */ /* 0x004fcc00078e0202 */
[----:B------:R-:W2:Y:S01]  /*0110*/  LDG.E.EL.64 R2, desc[UR4][R2.64] ;  /* 0x0000000402027981 */ /* 0x000ea2000c2e1b00 */
[----:B----4-:R-:W-:-:S06]  /*0120*/  IMAD.WIDE R6, R13, 0x4, R6 ;  /* 0x000000040d067825 */ /* 0x010fcc00078e0206 */
[----:B------:R-:W3:Y:S01]  /*0130*/  LDG.E.EL.64 R6, desc[UR4][R6.64] ;  /* 0x0000000406067981 */ /* 0x000ee2000c2e1b00 */
[----:B-1----:R-:W-:-:S06]  /*0140*/  IMAD.WIDE R4, R0, 0x4, R4 ;  /* 0x0000000400047825 */ /* 0x002fcc00078e0204 */
[----:B------:R-:W3:Y:S01]  /*0150*/  LDG.E.64 R4, desc[UR4][R4.64] ;  /* 0x0000000404047981 */ /* 0x000ee2000c1e1b00 */
[----:B-----5:R-:W-:-:S04]  /*0160*/  IMAD.WIDE R8, R13, 0x4, R8 ;  /* 0x000000040d087825 */ /* 0x020fc800078e0208 */
[----:B0-----:R-:W-:Y:S02]  /*0170*/  IMAD.WIDE R10, R13, 0x4, R10 ;  /* 0x000000040d0a7825 */ /* 0x001fe400078e020a */
[----:B------:R-:W4:Y:S04]  /*0180*/  LDG.E.EL.64 R8, desc[UR4][R8.64] ;  /* 0x0000000408087981 */ /* 0x000f28000c2e1b00 */
[----:B------:R-:W4:Y:S01]  /*0190*/  LDG.E.EL.64 R10, desc[UR4][R10.64] ;  /* 0x000000040a0a7981 */ /* 0x000f22000c2e1b00 */
[----:B------:R-:W-:Y:S01]  /*01a0*/  HFMA2.MMA R15, -RZ, RZ, 1.625, 0 ;  /* 0x3e800000ff0f7435 */ /* 0x000fe200000001ff */
[----:B--2---:R-:W-:Y:S01]  /*01b0*/  FADD R2, R2, 9.9999997473787516356e-06 ;  /* 0x3727c5ac02027421 */ /* 0x004fe20000000000 */
[----:B------:R-:W-:-:S03]  /*01c0*/  FADD R12, R3, 9.9999997473787516356e-06 ;  /* 0x3727c5ac030c7421 */ /* 0x000fc60000000000 */
[----:B------:R0:W1:Y:S08]  /*01d0*/  MUFU.SQRT R13, R2 ;  /* 0x00000002000d7308 */ /* 0x0000700000002000 */
[----:B------:R-:W2:Y:S01]  /*01e0*/  MUFU.SQRT R14, R12 ;  /* 0x0000000c000e7308 */ /* 0x000ea20000002000 */
[----:B0-----:R-:W0:Y:S01]  /*01f0*/  LDC.64 R2, c[0x0][0x238] ;  /* 0x00008e00ff027b82 */ /* 0x001e220000000a00 */
[----:B-1----:R-:W-:-:S02]  /*0200*/  FSETP.GT.AND P0, PT, R13, 8.50705917302346158658e+37, PT ;  /* 0x7e8000000d00780b */ /* 0x002fc40003f04000 */
[----:B------:R-:W-:Y:S02]  /*0210*/  FSETP.GEU.AND P2, PT, R13, 1.175494350822287508e-38, PT ;  /* 0x008000000d00780b */ /* 0x000fe40003f4e000 */
[C---:B--2---:R-:W-:Y:S02]  /*0220*/  FSETP.GT.AND P1, PT, R14.reuse, 8.50705917302346158658e+37, PT ;  /* 0x7e8000000e00780b */ /* 0x044fe40003f24000 */
[----:B------:R-:W-:-:S07]  /*0230*/  FSETP.GEU.AND P3, PT, R14, 1.175494350822287508e-38, PT ;  /* 0x008000000e00780b */ /* 0x000fce0003f6e000 */
[----:B------:R-:W-:-:S04]  /*0240*/  @P0 FMUL R13, R13, 0.25 ;  /* 0x3e8000000d0d0820 */ /* 0x000fc80000400000 */
[----:B------:R-:W-:Y:S01]  /*0250*/  @!P2 FMUL R13, R13, 16777216 ;  /* 0x4b8000000d0da820 */ /* 0x000fe20000400000 */
[----:B------:R-:W-:-:S04]  /*0260*/  @P1 FMUL R14, R14, 0.25 ;  /* 0x3e8000000e0e1820 */ /* 0x000fc80000400000 */
[----:B------:R-:W-:Y:S01]  /*0270*/  @!P3 FMUL R14, R14, 16777216 ;  /* 0x4b8000000e0eb820 */ /* 0x000fe20000400000 */
[----:B------:R-:W1:Y:S01]  /*0280*/  MUFU.RCP R13, R13 ;  /* 0x0000000d000d7308 */ /* 0x000e620000001000 */
[----:B------:R-:W-:-:S07]  /*0290*/  FSEL R12, R15, 1, P0 ;  /* 0x3f8000000f0c7808 */ /* 0x000fce0000000000 */
[----:B------:R-:W2:Y:S01]  /*02a0*/  MUFU.RCP R14, R14 ;  /* 0x0000000e000e7308 */ /* 0x000ea20000001000 */
[----:B------:R-:W-:Y:S01]  /*02b0*/  FSEL R15, R15, 1, P1 ;  /* 0x3f8000000f0f7808 */ /* 0x000fe20000800000 */
[----:B------:R-:W-:Y:S01]  /*02c0*/  @!P2 FMUL R12, R12, 16777216 ;  /* 0x4b8000000c0ca820 */ /* 0x000fe20000400000 */
[----:B---3--:R-:W-:-:S03]  /*02d0*/  FADD R4, R4, -R6 ;  /* 0x8000000604047221 */ /* 0x008fc60000000000 */
[----:B------:R-:W-:Y:S01]  /*02e0*/  @!P3 FMUL R15, R15, 16777216 ;  /* 0x4b8000000f0fb820 */ /* 0x000fe20000400000 */
[----:B------:R-:W-:Y:S01]  /*02f0*/  FADD R5, R5, -R7 ;  /* 0x8000000705057221 */ /* 0x000fe20000000000 */
[----:B-1----:R-:W-:Y:S02]  /*0300*/  FMUL R13, R13, R12 ;  /* 0x0000000c0d0d7220 */ /* 0x002fe40000400000 */
[----:B--2---:R-:W-:Y:S02]  /*0310*/  FMUL R6, R14, R15 ;  /* 0x0000000f0e067220 */ /* 0x004fe40000400000 */
[----:B------:R-:W-:Y:S02]  /*0320*/  FMUL R13, R4, R13 ;  /* 0x0000000d040d7220 */ /* 0x000fe40000400000 */
[----:B------:R-:W-:Y:S01]  /*0330*/  FMUL R6, R5, R6 ;  /* 0x0000000605067220 */ /* 0x000fe20000400000 */
[----:B0-----:R-:W-:-:S04]  /*0340*/  IMAD.WIDE R2, R0, 0x4, R2 ;  /* 0x0000000400027825 */ /* 0x001fc800078e0202 */
[----:B----4-:R-:W-:Y:S01]  /*0350*/  FFMA R8, R8, R13, R10 ;  /* 0x0000000d08087223 */ /* 0x010fe2000000000a */
[----:B------:R-:W-:-:S05]  /*0360*/  FFMA R9, R9, R6, R11 ;  /* 0x0000000609097223 */ /* 0x000fca000000000b */
[----:B------:R-:W-:Y:S01]  /*0370*/  STG.E.64 desc[UR4][R2.64], R8 ;  /* 0x0000000802007986 */ /* 0x000fe2000c101b04 */
[----:B------:R-:W-:Y:S05]  /*0380*/  EXIT ;  /* 0x000000000000794d */ /* 0x000fea0003800000 */
.L_x_0:
[----:B------:R-:W-:-:S00]  /*0390*/  BRA `(.L_x_0) ;  /* 0xfffffffc00fc7947 */ /* 0x000fc0000383ffff */
[----:B------:R-:W-:-:S00]  /*03a0*/  NOP ;  /* 0x0000000000007918 */ /* 0x000fc00000000000 */
        /* <DEDUP_REMOVED lines=13> */
.L_x_1:


//--------------------- .nv.global.init           --------------------------
	.section	.nv.global.init,"aw",@progbits
.nv.global.init:
	.type		_$_str,@object
	.size		_$_str,(_$_str_$_2 - _$_str)
_$_str:
        /*0000*/ 	.byte	0x5f, 0x5f, 0x43, 0x55, 0x44, 0x41, 0x5f, 0x46, 0x54, 0x5a, 0x00
	.type		_$_str_$_2,@object
	.size		_$_str_$_2,(.L_1 - _$_str_$_2)
_$_str_$_2:
        /*000b*/ 	.byte	0x5f, 0x5f, 0x43, 0x55, 0x44, 0x41, 0x5f, 0x50, 0x52, 0x45, 0x43, 0x5f, 0x53, 0x51, 0x52, 0x54
        /*001b*/ 	.byte	0x00
.L_1:


//--------------------- .nv.constant0.triton_poi_fused__native_batch_norm_legit_no_training_19 --------------------------
	.section	.nv.constant0.triton_poi_fused__native_batch_norm_legit_no_training_19,"a",@progbits
	.sectionflags	@""
	.align	4
.nv.constant0.triton_poi_fused__native_batch_norm_legit_no_training_19:
	.zero		580
